//
// Generated by NVIDIA NVVM Compiler
//
// Compiler Build ID: CL-36424714
// Cuda compilation tools, release 13.0, V13.0.88
// Based on NVVM 20.0.0
//

.version 9.0
.target sm_100
.address_size 64

	// .globl	_Z16transpose_kernelPiS_S_S_ii
// _ZZ16transpose_kernelPiS_S_S_iiE8sum_temp has been demoted
// _ZZ16transpose_kernelPiS_S_S_iiE10sqsum_temp has been demoted

.visible .entry _Z16transpose_kernelPiS_S_S_ii(
	.param .u64 .ptr .align 1 _Z16transpose_kernelPiS_S_S_ii_param_0,
	.param .u64 .ptr .align 1 _Z16transpose_kernelPiS_S_S_ii_param_1,
	.param .u64 .ptr .align 1 _Z16transpose_kernelPiS_S_S_ii_param_2,
	.param .u64 .ptr .align 1 _Z16transpose_kernelPiS_S_S_ii_param_3,
	.param .u32 _Z16transpose_kernelPiS_S_S_ii_param_4,
	.param .u32 _Z16transpose_kernelPiS_S_S_ii_param_5
)
{
	.reg .pred 	%p<7>;
	.reg .b32 	%r<36>;
	.reg .b64 	%rd<16>;
	// demoted variable
	.shared .align 4 .b8 _ZZ16transpose_kernelPiS_S_S_iiE8sum_temp[1024];
	// demoted variable
	.shared .align 4 .b8 _ZZ16transpose_kernelPiS_S_S_iiE10sqsum_temp[1024];
	ld.param.u64 	%rd1, [_Z16transpose_kernelPiS_S_S_ii_param_0];
	ld.param.u64 	%rd2, [_Z16transpose_kernelPiS_S_S_ii_param_1];
	ld.param.u64 	%rd3, [_Z16transpose_kernelPiS_S_S_ii_param_2];
	ld.param.u64 	%rd4, [_Z16transpose_kernelPiS_S_S_ii_param_3];
	ld.param.u32 	%r14, [_Z16transpose_kernelPiS_S_S_ii_param_4];
	ld.param.u32 	%r12, [_Z16transpose_kernelPiS_S_S_ii_param_5];
	mov.u32 	%r1, %tid.x;
	mov.u32 	%r2, %tid.y;
	mov.u32 	%r15, %ctaid.x;
	mov.u32 	%r16, %ctaid.y;
	shl.b32 	%r17, %r16, 4;
	add.s32 	%r3, %r17, %r2;
	shl.b32 	%r18, %r15, 4;
	add.s32 	%r19, %r18, %r1;
	setp.lt.s32 	%p2, %r3, %r12;
	setp.lt.s32 	%p3, %r19, %r14;
	and.pred  	%p1, %p2, %p3;
	mov.b32 	%r34, 0;
	not.pred 	%p4, %p1;
	@%p4 bra 	$L__BB0_2;
	cvta.to.global.u64 	%rd5, %rd1;
	mad.lo.s32 	%r20, %r14, %r3, %r19;
	mul.wide.u32 	%rd6, %r20, 4;
	add.s64 	%rd7, %rd5, %rd6;
	ld.global.u32 	%r34, [%rd7];
$L__BB0_2:
	shl.b32 	%r22, %r2, 6;
	mov.u32 	%r23, _ZZ16transpose_kernelPiS_S_S_iiE8sum_temp;
	add.s32 	%r24, %r23, %r22;
	shl.b32 	%r25, %r1, 2;
	add.s32 	%r7, %r24, %r25;
	st.volatile.shared.u32 	[%r7], %r34;
	mov.b32 	%r35, 0;
	@%p4 bra 	$L__BB0_4;
	mad.lo.s32 	%r26, %r14, %r3, %r19;
	cvta.to.global.u64 	%rd8, %rd3;
	mul.wide.u32 	%rd9, %r26, 4;
	add.s64 	%rd10, %rd8, %rd9;
	ld.global.u32 	%r35, [%rd10];
$L__BB0_4:
	mov.u32 	%r28, _ZZ16transpose_kernelPiS_S_S_iiE10sqsum_temp;
	add.s32 	%r29, %r28, %r22;
	add.s32 	%r10, %r29, %r25;
	st.volatile.shared.u32 	[%r10], %r35;
	bar.sync 	0;
	@%p4 bra 	$L__BB0_6;
	ld.volatile.shared.u32 	%r31, [%r7];
	mad.lo.s32 	%r32, %r12, %r19, %r3;
	cvta.to.global.u64 	%rd11, %rd2;
	mul.wide.u32 	%rd12, %r32, 4;
	add.s64 	%rd13, %rd11, %rd12;
	st.global.u32 	[%rd13], %r31;
	ld.volatile.shared.u32 	%r33, [%r10];
	cvta.to.global.u64 	%rd14, %rd4;
	add.s64 	%rd15, %rd14, %rd12;
	st.global.u32 	[%rd15], %r33;
$L__BB0_6:
	ret;

}


// ===== COMPILED SASS (sm_100) =====

	.target	sm_100

	.elftype	@"ET_EXEC"


//--------------------- .note.nv.tkinfo           --------------------------
	.section	.note.nv.tkinfo,"",@"SHT_NOTE"
	.sectionflags	@"SHF_NOTE_NV_TKINFO"
	.tkinfo
        /*0018*/ 	.word	0x00000002
        /*0030*/ 	.string	""
        /*0030*/ 	.string	"ptxas"
        /*0030*/ 	.string	"Cuda compilation tools, release 13.0, V13.0.88"
        /*0030*/ 	.string	"Build cuda_13.0.r13.0/compiler.36424714_0"
        /*0030*/ 	.string	"-arch sm_100 -m 64 "



//--------------------- .note.nv.cuinfo           --------------------------
	.section	.note.nv.cuinfo,"",@"SHT_NOTE"
	.sectionflags	@"SHF_NOTE_NV_CUINFO"
        /*0018*/ 	.short	0x0002
        /*001a*/ 	.short	0x0064
        /*001c*/ 	.short	0x0082
	.zero		2


//--------------------- .nv.info                  --------------------------
	.section	.nv.info,"",@"SHT_CUDA_INFO"
	.align	4


	//----- nvinfo : EIATTR_REGCOUNT
	.align		4
        /*0000*/ 	.byte	0x04, 0x2f
        /*0002*/ 	.short	(.L_1 - .L_0)
	.align		4
.L_0:
        /*0004*/ 	.word	index@(_Z16transpose_kernelPiS_S_S_ii)
        /*0008*/ 	.word	0x00000010


	//----- nvinfo : EIATTR_FRAME_SIZE
	.align		4
.L_1:
        /*000c*/ 	.byte	0x04, 0x11
        /*000e*/ 	.short	(.L_3 - .L_2)
	.align		4
.L_2:
        /*0010*/ 	.word	index@(_Z16transpose_kernelPiS_S_S_ii)
        /*0014*/ 	.word	0x00000000


	//----- nvinfo : EIATTR_MIN_STACK_SIZE
	.align		4
.L_3:
        /*0018*/ 	.byte	0x04, 0x12
        /*001a*/ 	.short	(.L_5 - .L_4)
	.align		4
.L_4:
        /*001c*/ 	.word	index@(_Z16transpose_kernelPiS_S_S_ii)
        /*0020*/ 	.word	0x00000000
.L_5:


//--------------------- .nv.compat                --------------------------
	.section	.nv.compat,"",@"SHT_CUDA_COMPAT_INFO"
	.align	4
        /*0000*/ 	.byte	0x02, 0x09, 0x00, 0x00, 0x02, 0x02, 0x01, 0x00, 0x02, 0x05, 0x05, 0x00, 0x03, 0x07, 0x01, 0x01
        /*0010*/ 	.byte	0x02, 0x03, 0x00, 0x00, 0x02, 0x06, 0x01, 0x00, 0x04, 0x0b, 0x08, 0x00, 0x09, 0x00, 0x00, 0x00
        /*0020*/ 	.byte	0x00, 0x00, 0x00, 0x00


//--------------------- .nv.info._Z16transpose_kernelPiS_S_S_ii --------------------------
	.section	.nv.info._Z16transpose_kernelPiS_S_S_ii,"",@"SHT_CUDA_INFO"
	.sectionflags	@""
	.align	4


	//----- nvinfo : EIATTR_CUDA_API_VERSION
	.align		4
        /*0000*/ 	.byte	0x04, 0x37
        /*0002*/ 	.short	(.L_7 - .L_6)
.L_6:
        /*0004*/ 	.word	0x00000082


	//----- nvinfo : EIATTR_KPARAM_INFO
	.align		4
.L_7:
        /*0008*/ 	.byte	0x04, 0x17
        /*000a*/ 	.short	(.L_9 - .L_8)
.L_8:
        /*000c*/ 	.word	0x00000000
        /*0010*/ 	.short	0x0005
        /*0012*/ 	.short	0x0024
        /*0014*/ 	.byte	0x00, 0xf0, 0x11, 0x00


	//----- nvinfo : EIATTR_KPARAM_INFO
	.align		4
.L_9:
        /*0018*/ 	.byte	0x04, 0x17
        /*001a*/ 	.short	(.L_11 - .L_10)
.L_10:
        /*001c*/ 	.word	0x00000000
        /*0020*/ 	.short	0x0004
        /*0022*/ 	.short	0x0020
        /*0024*/ 	.byte	0x00, 0xf0, 0x11, 0x00


	//----- nvinfo : EIATTR_KPARAM_INFO
	.align		4
.L_11:
        /*0028*/ 	.byte	0x04, 0x17
        /*002a*/ 	.short	(.L_13 - .L_12)
.L_12:
        /*002c*/ 	.word	0x00000000
        /*0030*/ 	.short	0x0003
        /*0032*/ 	.short	0x0018
        /*0034*/ 	.byte	0x00, 0xf5, 0x21, 0x00


	//----- nvinfo : EIATTR_KPARAM_INFO
	.align		4
.L_13:
        /*0038*/ 	.byte	0x04, 0x17
        /*003a*/ 	.short	(.L_15 - .L_14)
.L_14:
        /*003c*/ 	.word	0x00000000
        /*0040*/ 	.short	0x0002
        /*0042*/ 	.short	0x0010
        /*0044*/ 	.byte	0x00, 0xf5, 0x21, 0x00


	//----- nvinfo : EIATTR_KPARAM_INFO
	.align		4
.L_15:
        /*0048*/ 	.byte	0x04, 0x17
        /*004a*/ 	.short	(.L_17 - .L_16)
.L_16:
        /*004c*/ 	.word	0x00000000
        /*0050*/ 	.short	0x0001
        /*0052*/ 	.short	0x0008
        /*0054*/ 	.byte	0x00, 0xf5, 0x21, 0x00


	//----- nvinfo : EIATTR_KPARAM_INFO
	.align		4
.L_17:
        /*0058*/ 	.byte	0x04, 0x17
        /*005a*/ 	.short	(.L_19 - .L_18)
.L_18:
        /*005c*/ 	.word	0x00000000
        /*0060*/ 	.short	0x0000
        /*0062*/ 	.short	0x0000
        /*0064*/ 	.byte	0x00, 0xf5, 0x21, 0x00


	//----- nvinfo : EIATTR_SPARSE_MMA_MASK
	.align		4
.L_19:
        /*0068*/ 	.byte	0x03, 0x50
        /*006a*/ 	.short	0x0000


	//----- nvinfo : EIATTR_MAXREG_COUNT
	.align		4
        /*006c*/ 	.byte	0x03, 0x1b
        /*006e*/ 	.short	0x00ff


	//----- nvinfo : EIATTR_NUM_BARRIERS
	.align		4
        /*0070*/ 	.byte	0x02, 0x4c
        /*0072*/ 	.byte	0x01
	.zero		1


	//----- nvinfo : EIATTR_MERCURY_ISA_VERSION
	.align		4
        /*0074*/ 	.byte	0x03, 0x5f
        /*0076*/ 	.short	0x0101


	//----- nvinfo : EIATTR_VRC_CTA_INIT_COUNT
	.align		4
        /*0078*/ 	.byte	0x02, 0x4a
	.zero		1
	.zero		1


	//----- nvinfo : EIATTR_EXIT_INSTR_OFFSETS
	.align		4
        /*007c*/ 	.byte	0x04, 0x1c
        /*007e*/ 	.short	(.L_21 - .L_20)


	//   ....[0]....
.L_20:
        /*0080*/ 	.word	0x00000210


	//   ....[1]....
        /*0084*/ 	.word	0x000002b0


	//----- nvinfo : EIATTR_CBANK_PARAM_SIZE
	.align		4
.L_21:
        /*0088*/ 	.byte	0x03, 0x19
        /*008a*/ 	.short	0x0028


	//----- nvinfo : EIATTR_PARAM_CBANK
	.align		4
        /*008c*/ 	.byte	0x04, 0x0a
        /*008e*/ 	.short	(.L_23 - .L_22)
	.align		4
.L_22:
        /*0090*/ 	.word	index@(.nv.constant0._Z16transpose_kernelPiS_S_S_ii)
        /*0094*/ 	.short	0x0380
        /*0096*/ 	.short	0x0028


	//----- nvinfo : EIATTR_SW_WAR
	.align		4
.L_23:
        /*0098*/ 	.byte	0x04, 0x36
        /*009a*/ 	.short	(.L_25 - .L_24)
.L_24:
        /*009c*/ 	.word	0x00000008
.L_25:


//--------------------- .nv.callgraph             --------------------------
	.section	.nv.callgraph,"",@"SHT_CUDA_CALLGRAPH"
	.align	4
	.sectionentsize	8
	.align		4
        /*0000*/ 	.word	0x00000000
	.align		4
        /*0004*/ 	.word	0xffffffff
	.align		4
        /*0008*/ 	.word	0x00000000
	.align		4
        /*000c*/ 	.word	0xfffffffe
	.align		4
        /*0010*/ 	.word	0x00000000
	.align		4
        /*0014*/ 	.word	0xfffffffd
	.align		4
        /*0018*/ 	.word	0x00000000
	.align		4
        /*001c*/ 	.word	0xfffffffc


//--------------------- .text._Z16transpose_kernelPiS_S_S_ii --------------------------
	.section	.text._Z16transpose_kernelPiS_S_S_ii,"ax",@progbits
	.align	128
        .global         _Z16transpose_kernelPiS_S_S_ii
        .type           _Z16transpose_kernelPiS_S_S_ii,@function
        .size           _Z16transpose_kernelPiS_S_S_ii,(.L_x_1 - _Z16transpose_kernelPiS_S_S_ii)
        .other          _Z16transpose_kernelPiS_S_S_ii,@"STO_CUDA_ENTRY STV_DEFAULT"
_Z16transpose_kernelPiS_S_S_ii:
.text._Z16transpose_kernelPiS_S_S_ii:
[----:B------:R-:W-:Y:S01]  /*0000*/  LDC R1, c[0x0][0x37c] ;  /* 0x0000df00ff017b82 */ /* 0x000fe20000000800 */
[----:B------:R-:W0:Y:S01]  /*0010*/  S2R R12, SR_TID.X ;  /* 0x00000000000c7919 */ /* 0x000e220000002100 */
[----:B------:R-:W1:Y:S01]  /*0020*/  LDCU.64 UR6, c[0x0][0x3a0] ;  /* 0x00007400ff0677ac */ /* 0x000e620008000a00 */
[----:B------:R-:W-:Y:S01]  /*0030*/  HFMA2 R6, -RZ, RZ, 0, 0 ;  /* 0x00000000ff067431 */ /* 0x000fe200000001ff */
[----:B------:R-:W-:Y:S01]  /*0040*/  MOV R10, RZ ;  /* 0x000000ff000a7202 */ /* 0x000fe20000000f00 */
[----:B------:R-:W0:Y:S01]  /*0050*/  S2R R7, SR_CTAID.X ;  /* 0x0000000000077919 */ /* 0x000e220000002500 */
[----:B------:R-:W2:Y:S01]  /*0060*/  LDCU.64 UR8, c[0x0][0x358] ;  /* 0x00006b00ff0877ac */ /* 0x000ea20008000a00 */
[----:B------:R-:W3:Y:S01]  /*0070*/  S2R R11, SR_TID.Y ;  /* 0x00000000000b7919 */ /* 0x000ee20000002200 */
[----:B------:R-:W3:Y:S01]  /*0080*/  S2R R0, SR_CTAID.Y ;  /* 0x0000000000007919 */ /* 0x000ee20000002600 */
[----:B0-----:R-:W-:-:S04]  /*0090*/  LEA R7, R7, R12, 0x4 ;  /* 0x0000000c07077211 */ /* 0x001fc800078e20ff */
[----:B-1----:R-:W-:Y:S02]  /*00a0*/  ISETP.GE.AND P0, PT, R7, UR6, PT ;  /* 0x0000000607007c0c */ /* 0x002fe4000bf06270 */
[----:B---3--:R-:W-:-:S04]  /*00b0*/  LEA R0, R0, R11, 0x4 ;  /* 0x0000000b00007211 */ /* 0x008fc800078e20ff */
[----:B------:R-:W-:-:S13]  /*00c0*/  ISETP.LT.AND P0, PT, R0, UR7, !P0 ;  /* 0x0000000700007c0c */ /* 0x000fda000c701270 */
[----:B------:R-:W0:Y:S01]  /*00d0*/  @P0 LDC.64 R2, c[0x0][0x380] ;  /* 0x0000e000ff020b82 */ /* 0x000e220000000a00 */
[C-C-:B------:R-:W-:Y:S02]  /*00e0*/  @P0 IMAD R9, R0.reuse, UR6, R7.reuse ;  /* 0x0000000600090c24 */ /* 0x140fe4000f8e0207 */
[----:B------:R-:W-:-:S05]  /*00f0*/  @P0 IMAD R13, R0, UR6, R7 ;  /* 0x00000006000d0c24 */ /* 0x000fca000f8e0207 */
[----:B------:R-:W1:Y:S01]  /*0100*/  @P0 LDC.64 R4, c[0x0][0x390] ;  /* 0x0000e400ff040b82 */ /* 0x000e620000000a00 */
[----:B0-----:R-:W-:-:S05]  /*0110*/  @P0 IMAD.WIDE.U32 R2, R9, 0x4, R2 ;  /* 0x0000000409020825 */ /* 0x001fca00078e0002 */
[----:B--2---:R-:W2:Y:S01]  /*0120*/  @P0 LDG.E R6, desc[UR8][R2.64] ;  /* 0x0000000802060981 */ /* 0x004ea2000c1e1900 */
[----:B-1----:R-:W-:-:S05]  /*0130*/  @P0 IMAD.WIDE.U32 R4, R13, 0x4, R4 ;  /* 0x000000040d040825 */ /* 0x002fca00078e0004 */
[----:B------:R-:W3:Y:S01]  /*0140*/  @P0 LDG.E R10, desc[UR8][R4.64] ;  /* 0x00000008040a0981 */ /* 0x000ee2000c1e1900 */
[----:B------:R-:W0:Y:S01]  /*0150*/  S2UR UR6, SR_CgaCtaId ;  /* 0x00000000000679c3 */ /* 0x000e220000008800 */
[----:B------:R-:W-:Y:S02]  /*0160*/  UMOV UR4, 0x400 ;  /* 0x0000040000047882 */ /* 0x000fe40000000000 */
[----:B------:R-:W-:Y:S02]  /*0170*/  UIADD3 UR5, UPT, UPT, UR4, 0x400, URZ ;  /* 0x0000040004057890 */ /* 0x000fe4000fffe0ff */
[----:B0-----:R-:W-:Y:S02]  /*0180*/  ULEA UR4, UR6, UR4, 0x18 ;  /* 0x0000000406047291 */ /* 0x001fe4000f8ec0ff */
[----:B------:R-:W-:-:S04]  /*0190*/  ULEA UR5, UR6, UR5, 0x18 ;  /* 0x0000000506057291 */ /* 0x000fc8000f8ec0ff */
[C---:B------:R-:W-:Y:S02]  /*01a0*/  LEA R8, R11.reuse, UR4, 0x6 ;  /* 0x000000040b087c11 */ /* 0x040fe4000f8e30ff */
[----:B------:R-:W-:Y:S02]  /*01b0*/  LEA R11, R11, UR5, 0x6 ;  /* 0x000000050b0b7c11 */ /* 0x000fe4000f8e30ff */
[C---:B------:R-:W-:Y:S02]  /*01c0*/  LEA R9, R12.reuse, R8, 0x2 ;  /* 0x000000080c097211 */ /* 0x040fe400078e10ff */
[----:B------:R-:W-:-:S03]  /*01d0*/  LEA R11, R12, R11, 0x2 ;  /* 0x0000000b0c0b7211 */ /* 0x000fc600078e10ff */
[----:B--2---:R0:W-:Y:S04]  /*01e0*/  STS [R9], R6 ;  /* 0x0000000609007388 */ /* 0x0041e80000000800 */
[----:B---3--:R0:W-:Y:S01]  /*01f0*/  STS [R11], R10 ;  /* 0x0000000a0b007388 */ /* 0x0081e20000000800 */
[----:B------:R-:W-:Y:S06]  /*0200*/  BAR.SYNC.DEFER_BLOCKING 0x0 ;  /* 0x0000000000007b1d */ /* 0x000fec0000010000 */
[----:B------:R-:W-:Y:S05]  /*0210*/  @!P0 EXIT ;  /* 0x000000000000894d */ /* 0x000fea0003800000 */
[----:B0-----:R-:W0:Y:S01]  /*0220*/  LDS R9, [R9] ;  /* 0x0000000009097984 */ /* 0x001e220000000800 */
[----:B------:R-:W1:Y:S01]  /*0230*/  LDC.64 R2, c[0x0][0x388] ;  /* 0x0000e200ff027b82 */ /* 0x000e620000000a00 */
[----:B------:R-:W-:Y:S02]  /*0240*/  IMAD R7, R7, UR7, R0 ;  /* 0x0000000707077c24 */ /* 0x000fe4000f8e0200 */
[----:B------:R-:W2:Y:S05]  /*0250*/  LDS R11, [R11] ;  /* 0x000000000b0b7984 */ /* 0x000eaa0000000800 */
[----:B------:R-:W3:Y:S01]  /*0260*/  LDC.64 R4, c[0x0][0x398] ;  /* 0x0000e600ff047b82 */ /* 0x000ee20000000a00 */
[----:B-1----:R-:W-:-:S04]  /*0270*/  IMAD.WIDE.U32 R2, R7, 0x4, R2 ;  /* 0x0000000407027825 */ /* 0x002fc800078e0002 */
[----:B---3--:R-:W-:Y:S01]  /*0280*/  IMAD.WIDE.U32 R4, R7, 0x4, R4 ;  /* 0x0000000407047825 */ /* 0x008fe200078e0004 */
[----:B0-----:R-:W-:Y:S04]  /*0290*/  STG.E desc[UR8][R2.64], R9 ;  /* 0x0000000902007986 */ /* 0x001fe8000c101908 */
[----:B--2---:R-:W-:Y:S01]  /*02a0*/  STG.E desc[UR8][R4.64], R11 ;  /* 0x0000000b04007986 */ /* 0x004fe2000c101908 */
[----:B------:R-:W-:Y:S05]  /*02b0*/  EXIT ;  /* 0x000000000000794d */ /* 0x000fea0003800000 */
.L_x_0:
[----:B------:R-:W-:-:S00]  /*02c0*/  BRA `(.L_x_0) ;  /* 0xfffffffc00fc7947 */ /* 0x000fc0000383ffff */
[----:B------:R-:W-:-:S00]  /*02d0*/  NOP ;  /* 0x0000000000007918 */ /* 0x000fc00000000000 */
        /* <DEDUP_REMOVED lines=10> */
.L_x_1:


//--------------------- .nv.shared._Z16transpose_kernelPiS_S_S_ii --------------------------
	.section	.nv.shared._Z16transpose_kernelPiS_S_S_ii,"aw",@nobits
	.sectionflags	@""
	.align	4
.nv.shared._Z16transpose_kernelPiS_S_S_ii:
	.zero		3072


//--------------------- .nv.shared.reserved.0     --------------------------
	.section	.nv.shared.reserved.0,"aw",@nobits
	.weak		__nv_reservedSMEM_offset_0_alias
	.size		__nv_reservedSMEM_offset_0_alias, 0, 64
	.other		__nv_reservedSMEM_offset_0_alias,@"STO_CUDA_RESERVED_SHARED STV_DEFAULT"
__nv_reservedSMEM_offset_0_alias:
	.zero		0
	.zero		64


//--------------------- .nv.constant0._Z16transpose_kernelPiS_S_S_ii --------------------------
	.section	.nv.constant0._Z16transpose_kernelPiS_S_S_ii,"a",@progbits
	.sectionflags	@""
	.align	4
.nv.constant0._Z16transpose_kernelPiS_S_S_ii:
	.zero		936


//--------------------- SYMBOLS --------------------------

	.type		.nv.reservedSmem.offset0,@object
	.size		.nv.reservedSmem.offset0,0x4
	.type		.nv.reservedSmem.cap,@object
	.size		.nv.reservedSmem.cap,0x4
